//
// Generated by NVIDIA NVVM Compiler
//
// Compiler Build ID: CL-36424714
// Cuda compilation tools, release 13.0, V13.0.88
// Based on NVVM 20.0.0
//

.version 9.0
.target sm_100
.address_size 64

	// .globl	_Z15filter_shared_kPiS_PKii
// _ZZ15filter_shared_kPiS_PKiiE3l_n has been demoted

.visible .entry _Z15filter_shared_kPiS_PKii(
	.param .u64 .ptr .align 1 _Z15filter_shared_kPiS_PKii_param_0,
	.param .u64 .ptr .align 1 _Z15filter_shared_kPiS_PKii_param_1,
	.param .u64 .ptr .align 1 _Z15filter_shared_kPiS_PKii_param_2,
	.param .u32 _Z15filter_shared_kPiS_PKii_param_3
)
{
	.reg .pred 	%p<29>;
	.reg .b32 	%r<61>;
	.reg .b64 	%rd<17>;
	// demoted variable
	.shared .align 4 .u32 _ZZ15filter_shared_kPiS_PKiiE3l_n;
	ld.param.u64 	%rd5, [_Z15filter_shared_kPiS_PKii_param_0];
	ld.param.u64 	%rd6, [_Z15filter_shared_kPiS_PKii_param_1];
	ld.param.u64 	%rd4, [_Z15filter_shared_kPiS_PKii_param_2];
	ld.param.u32 	%r28, [_Z15filter_shared_kPiS_PKii_param_3];
	cvta.to.global.u64 	%rd1, %rd5;
	cvta.to.global.u64 	%rd2, %rd6;
	mov.u32 	%r29, %ctaid.x;
	shl.b32 	%r30, %r29, 5;
	mov.u32 	%r1, %tid.x;
	add.s32 	%r2, %r30, %r1;
	setp.ne.s32 	%p1, %r1, 0;
	@%p1 bra 	$L__BB0_2;
	mov.b32 	%r31, 0;
	st.shared.u32 	[_ZZ15filter_shared_kPiS_PKiiE3l_n], %r31;
$L__BB0_2:
	bar.sync 	0;
	setp.ge.s32 	%p2, %r2, %r28;
	cvta.to.global.u64 	%rd7, %rd4;
	mul.wide.s32 	%rd8, %r2, 4;
	add.s64 	%rd3, %rd7, %rd8;
	@%p2 bra 	$L__BB0_5;
	ld.global.u32 	%r53, [%rd3];
	setp.lt.s32 	%p3, %r53, 1;
	@%p3 bra 	$L__BB0_5;
	atom.shared.add.u32 	%r51, [_ZZ15filter_shared_kPiS_PKiiE3l_n], 1;
$L__BB0_5:
	setp.ne.s32 	%p4, %r1, 0;
	bar.sync 	0;
	@%p4 bra 	$L__BB0_7;
	ld.shared.u32 	%r34, [_ZZ15filter_shared_kPiS_PKiiE3l_n];
	atom.global.add.u32 	%r35, [%rd2], %r34;
	st.shared.u32 	[_ZZ15filter_shared_kPiS_PKiiE3l_n], %r35;
$L__BB0_7:
	setp.ge.s32 	%p5, %r2, %r28;
	bar.sync 	0;
	setp.lt.s32 	%p6, %r53, 1;
	or.pred  	%p7, %p5, %p6;
	@%p7 bra 	$L__BB0_9;
	ld.shared.u32 	%r36, [_ZZ15filter_shared_kPiS_PKiiE3l_n];
	add.s32 	%r51, %r36, %r51;
	mul.wide.s32 	%rd9, %r51, 4;
	add.s64 	%rd10, %rd1, %rd9;
	st.global.u32 	[%rd10], %r53;
$L__BB0_9:
	setp.ne.s32 	%p8, %r1, 0;
	bar.sync 	0;
	add.s32 	%r9, %r2, 8;
	@%p8 bra 	$L__BB0_11;
	mov.b32 	%r37, 0;
	st.shared.u32 	[_ZZ15filter_shared_kPiS_PKiiE3l_n], %r37;
$L__BB0_11:
	bar.sync 	0;
	setp.ge.s32 	%p9, %r9, %r28;
	@%p9 bra 	$L__BB0_14;
	ld.global.u32 	%r53, [%rd3+32];
	setp.lt.s32 	%p10, %r53, 1;
	@%p10 bra 	$L__BB0_14;
	atom.shared.add.u32 	%r51, [_ZZ15filter_shared_kPiS_PKiiE3l_n], 1;
$L__BB0_14:
	setp.ne.s32 	%p11, %r1, 0;
	bar.sync 	0;
	@%p11 bra 	$L__BB0_16;
	ld.shared.u32 	%r38, [_ZZ15filter_shared_kPiS_PKiiE3l_n];
	atom.global.add.u32 	%r39, [%rd2], %r38;
	st.shared.u32 	[_ZZ15filter_shared_kPiS_PKiiE3l_n], %r39;
$L__BB0_16:
	setp.ge.s32 	%p12, %r9, %r28;
	bar.sync 	0;
	setp.lt.s32 	%p13, %r53, 1;
	or.pred  	%p14, %p12, %p13;
	@%p14 bra 	$L__BB0_18;
	ld.shared.u32 	%r40, [_ZZ15filter_shared_kPiS_PKiiE3l_n];
	add.s32 	%r51, %r40, %r51;
	mul.wide.s32 	%rd11, %r51, 4;
	add.s64 	%rd12, %rd1, %rd11;
	st.global.u32 	[%rd12], %r53;
$L__BB0_18:
	setp.ne.s32 	%p15, %r1, 0;
	bar.sync 	0;
	add.s32 	%r16, %r2, 16;
	@%p15 bra 	$L__BB0_20;
	mov.b32 	%r41, 0;
	st.shared.u32 	[_ZZ15filter_shared_kPiS_PKiiE3l_n], %r41;
$L__BB0_20:
	bar.sync 	0;
	setp.ge.s32 	%p16, %r16, %r28;
	@%p16 bra 	$L__BB0_23;
	ld.global.u32 	%r53, [%rd3+64];
	setp.lt.s32 	%p17, %r53, 1;
	@%p17 bra 	$L__BB0_23;
	atom.shared.add.u32 	%r51, [_ZZ15filter_shared_kPiS_PKiiE3l_n], 1;
$L__BB0_23:
	setp.ne.s32 	%p18, %r1, 0;
	bar.sync 	0;
	@%p18 bra 	$L__BB0_25;
	ld.shared.u32 	%r42, [_ZZ15filter_shared_kPiS_PKiiE3l_n];
	atom.global.add.u32 	%r43, [%rd2], %r42;
	st.shared.u32 	[_ZZ15filter_shared_kPiS_PKiiE3l_n], %r43;
$L__BB0_25:
	setp.ge.s32 	%p19, %r16, %r28;
	bar.sync 	0;
	setp.lt.s32 	%p20, %r53, 1;
	or.pred  	%p21, %p19, %p20;
	@%p21 bra 	$L__BB0_27;
	ld.shared.u32 	%r44, [_ZZ15filter_shared_kPiS_PKiiE3l_n];
	add.s32 	%r51, %r44, %r51;
	mul.wide.s32 	%rd13, %r51, 4;
	add.s64 	%rd14, %rd1, %rd13;
	st.global.u32 	[%rd14], %r53;
$L__BB0_27:
	setp.ne.s32 	%p22, %r1, 0;
	bar.sync 	0;
	add.s32 	%r23, %r2, 24;
	@%p22 bra 	$L__BB0_29;
	mov.b32 	%r45, 0;
	st.shared.u32 	[_ZZ15filter_shared_kPiS_PKiiE3l_n], %r45;
$L__BB0_29:
	bar.sync 	0;
	setp.ge.s32 	%p23, %r23, %r28;
	@%p23 bra 	$L__BB0_32;
	ld.global.u32 	%r53, [%rd3+96];
	setp.lt.s32 	%p24, %r53, 1;
	@%p24 bra 	$L__BB0_32;
	atom.shared.add.u32 	%r51, [_ZZ15filter_shared_kPiS_PKiiE3l_n], 1;
$L__BB0_32:
	setp.ne.s32 	%p25, %r1, 0;
	bar.sync 	0;
	@%p25 bra 	$L__BB0_34;
	ld.shared.u32 	%r46, [_ZZ15filter_shared_kPiS_PKiiE3l_n];
	atom.global.add.u32 	%r47, [%rd2], %r46;
	st.shared.u32 	[_ZZ15filter_shared_kPiS_PKiiE3l_n], %r47;
$L__BB0_34:
	setp.ge.s32 	%p26, %r23, %r28;
	bar.sync 	0;
	setp.lt.s32 	%p27, %r53, 1;
	or.pred  	%p28, %p26, %p27;
	@%p28 bra 	$L__BB0_36;
	ld.shared.u32 	%r48, [_ZZ15filter_shared_kPiS_PKiiE3l_n];
	add.s32 	%r49, %r48, %r51;
	mul.wide.s32 	%rd15, %r49, 4;
	add.s64 	%rd16, %rd1, %rd15;
	st.global.u32 	[%rd16], %r53;
$L__BB0_36:
	bar.sync 	0;
	ret;

}


// ===== COMPILED SASS (sm_100) =====

	.target	sm_100

	.elftype	@"ET_EXEC"


//--------------------- .note.nv.tkinfo           --------------------------
	.section	.note.nv.tkinfo,"",@"SHT_NOTE"
	.sectionflags	@"SHF_NOTE_NV_TKINFO"
	.tkinfo
        /*0018*/ 	.word	0x00000002
        /*0030*/ 	.string	""
        /*0030*/ 	.string	"ptxas"
        /*0030*/ 	.string	"Cuda compilation tools, release 13.0, V13.0.88"
        /*0030*/ 	.string	"Build cuda_13.0.r13.0/compiler.36424714_0"
        /*0030*/ 	.string	"-arch sm_100 -m 64 "



//--------------------- .note.nv.cuinfo           --------------------------
	.section	.note.nv.cuinfo,"",@"SHT_NOTE"
	.sectionflags	@"SHF_NOTE_NV_CUINFO"
        /*0018*/ 	.short	0x0002
        /*001a*/ 	.short	0x0064
        /*001c*/ 	.short	0x0082
	.zero		2


//--------------------- .nv.info                  --------------------------
	.section	.nv.info,"",@"SHT_CUDA_INFO"
	.align	4


	//----- nvinfo : EIATTR_REGCOUNT
	.align		4
        /*0000*/ 	.byte	0x04, 0x2f
        /*0002*/ 	.short	(.L_1 - .L_0)
	.align		4
.L_0:
        /*0004*/ 	.word	index@(_Z15filter_shared_kPiS_PKii)
        /*0008*/ 	.word	0x0000000e


	//----- nvinfo : EIATTR_FRAME_SIZE
	.align		4
.L_1:
        /*000c*/ 	.byte	0x04, 0x11
        /*000e*/ 	.short	(.L_3 - .L_2)
	.align		4
.L_2:
        /*0010*/ 	.word	index@(_Z15filter_shared_kPiS_PKii)
        /*0014*/ 	.word	0x00000000


	//----- nvinfo : EIATTR_MIN_STACK_SIZE
	.align		4
.L_3:
        /*0018*/ 	.byte	0x04, 0x12
        /*001a*/ 	.short	(.L_5 - .L_4)
	.align		4
.L_4:
        /*001c*/ 	.word	index@(_Z15filter_shared_kPiS_PKii)
        /*0020*/ 	.word	0x00000000
.L_5:


//--------------------- .nv.compat                --------------------------
	.section	.nv.compat,"",@"SHT_CUDA_COMPAT_INFO"
	.align	4
        /*0000*/ 	.byte	0x02, 0x09, 0x00, 0x00, 0x02, 0x02, 0x01, 0x00, 0x02, 0x05, 0x05, 0x00, 0x03, 0x07, 0x01, 0x01
        /*0010*/ 	.byte	0x02, 0x03, 0x00, 0x00, 0x02, 0x06, 0x01, 0x00, 0x04, 0x0b, 0x08, 0x00, 0x09, 0x00, 0x00, 0x00
        /*0020*/ 	.byte	0x00, 0x00, 0x00, 0x00


//--------------------- .nv.info._Z15filter_shared_kPiS_PKii --------------------------
	.section	.nv.info._Z15filter_shared_kPiS_PKii,"",@"SHT_CUDA_INFO"
	.sectionflags	@""
	.align	4


	//----- nvinfo : EIATTR_CUDA_API_VERSION
	.align		4
        /*0000*/ 	.byte	0x04, 0x37
        /*0002*/ 	.short	(.L_7 - .L_6)
.L_6:
        /*0004*/ 	.word	0x00000082


	//----- nvinfo : EIATTR_KPARAM_INFO
	.align		4
.L_7:
        /*0008*/ 	.byte	0x04, 0x17
        /*000a*/ 	.short	(.L_9 - .L_8)
.L_8:
        /*000c*/ 	.word	0x00000000
        /*0010*/ 	.short	0x0003
        /*0012*/ 	.short	0x0018
        /*0014*/ 	.byte	0x00, 0xf0, 0x11, 0x00


	//----- nvinfo : EIATTR_KPARAM_INFO
	.align		4
.L_9:
        /*0018*/ 	.byte	0x04, 0x17
        /*001a*/ 	.short	(.L_11 - .L_10)
.L_10:
        /*001c*/ 	.word	0x00000000
        /*0020*/ 	.short	0x0002
        /*0022*/ 	.short	0x0010
        /*0024*/ 	.byte	0x00, 0xf5, 0x21, 0x00


	//----- nvinfo : EIATTR_KPARAM_INFO
	.align		4
.L_11:
        /*0028*/ 	.byte	0x04, 0x17
        /*002a*/ 	.short	(.L_13 - .L_12)
.L_12:
        /*002c*/ 	.word	0x00000000
        /*0030*/ 	.short	0x0001
        /*0032*/ 	.short	0x0008
        /*0034*/ 	.byte	0x00, 0xf5, 0x21, 0x00


	//----- nvinfo : EIATTR_KPARAM_INFO
	.align		4
.L_13:
        /*0038*/ 	.byte	0x04, 0x17
        /*003a*/ 	.short	(.L_15 - .L_14)
.L_14:
        /*003c*/ 	.word	0x00000000
        /*0040*/ 	.short	0x0000
        /*0042*/ 	.short	0x0000
        /*0044*/ 	.byte	0x00, 0xf5, 0x21, 0x00


	//----- nvinfo : EIATTR_SPARSE_MMA_MASK
	.align		4
.L_15:
        /*0048*/ 	.byte	0x03, 0x50
        /*004a*/ 	.short	0x0000


	//----- nvinfo : EIATTR_MAXREG_COUNT
	.align		4
        /*004c*/ 	.byte	0x03, 0x1b
        /*004e*/ 	.short	0x00ff


	//----- nvinfo : EIATTR_NUM_BARRIERS
	.align		4
        /*0050*/ 	.byte	0x02, 0x4c
        /*0052*/ 	.byte	0x01
	.zero		1


	//----- nvinfo : EIATTR_MERCURY_ISA_VERSION
	.align		4
        /*0054*/ 	.byte	0x03, 0x5f
        /*0056*/ 	.short	0x0101


	//----- nvinfo : EIATTR_INT_WARP_WIDE_INSTR_OFFSETS
	.align		4
        /*0058*/ 	.byte	0x04, 0x31
        /*005a*/ 	.short	(.L_17 - .L_16)


	//   ....[0]....
.L_16:
        /*005c*/ 	.word	0x00000160


	//   ....[1]....
        /*0060*/ 	.word	0x00000200


	//   ....[2]....
        /*0064*/ 	.word	0x00000480


	//   ....[3]....
        /*0068*/ 	.word	0x00000520


	//   ....[4]....
        /*006c*/ 	.word	0x000007a0


	//   ....[5]....
        /*0070*/ 	.word	0x00000840


	//   ....[6]....
        /*0074*/ 	.word	0x00000ac0


	//   ....[7]....
        /*0078*/ 	.word	0x00000b60


	//----- nvinfo : EIATTR_VRC_CTA_INIT_COUNT
	.align		4
.L_17:
        /*007c*/ 	.byte	0x02, 0x4a
	.zero		1
	.zero		1


	//----- nvinfo : EIATTR_EXIT_INSTR_OFFSETS
	.align		4
        /*0080*/ 	.byte	0x04, 0x1c
        /*0082*/ 	.short	(.L_19 - .L_18)


	//   ....[0]....
.L_18:
        /*0084*/ 	.word	0x00000d00


	//----- nvinfo : EIATTR_CRS_STACK_SIZE
	.align		4
.L_19:
        /*0088*/ 	.byte	0x04, 0x1e
        /*008a*/ 	.short	(.L_21 - .L_20)
.L_20:
        /*008c*/ 	.word	0x00000000


	//----- nvinfo : EIATTR_CBANK_PARAM_SIZE
	.align		4
.L_21:
        /*0090*/ 	.byte	0x03, 0x19
        /*0092*/ 	.short	0x001c


	//----- nvinfo : EIATTR_PARAM_CBANK
	.align		4
        /*0094*/ 	.byte	0x04, 0x0a
        /*0096*/ 	.short	(.L_23 - .L_22)
	.align		4
.L_22:
        /*0098*/ 	.word	index@(.nv.constant0._Z15filter_shared_kPiS_PKii)
        /*009c*/ 	.short	0x0380
        /*009e*/ 	.short	0x001c


	//----- nvinfo : EIATTR_SW_WAR
	.align		4
.L_23:
        /*00a0*/ 	.byte	0x04, 0x36
        /*00a2*/ 	.short	(.L_25 - .L_24)
.L_24:
        /*00a4*/ 	.word	0x00000008
.L_25:


//--------------------- .nv.callgraph             --------------------------
	.section	.nv.callgraph,"",@"SHT_CUDA_CALLGRAPH"
	.align	4
	.sectionentsize	8
	.align		4
        /*0000*/ 	.word	0x00000000
	.align		4
        /*0004*/ 	.word	0xffffffff
	.align		4
        /*0008*/ 	.word	0x00000000
	.align		4
        /*000c*/ 	.word	0xfffffffe
	.align		4
        /*0010*/ 	.word	0x00000000
	.align		4
        /*0014*/ 	.word	0xfffffffd
	.align		4
        /*0018*/ 	.word	0x00000000
	.align		4
        /*001c*/ 	.word	0xfffffffc


//--------------------- .text._Z15filter_shared_kPiS_PKii --------------------------
	.section	.text._Z15filter_shared_kPiS_PKii,"ax",@progbits
	.align	128
        .global         _Z15filter_shared_kPiS_PKii
        .type           _Z15filter_shared_kPiS_PKii,@function
        .size           _Z15filter_shared_kPiS_PKii,(.L_x_17 - _Z15filter_shared_kPiS_PKii)
        .other          _Z15filter_shared_kPiS_PKii,@"STO_CUDA_ENTRY STV_DEFAULT"
_Z15filter_shared_kPiS_PKii:
.text._Z15filter_shared_kPiS_PKii:
[----:B------:R-:W-:Y:S01]  /*0000*/  LDC R1, c[0x0][0x37c] ;  /* 0x0000df00ff017b82 */ /* 0x000fe20000000800 */
[----:B------:R-:W0:Y:S01]  /*0010*/  S2R R0, SR_TID.X ;  /* 0x0000000000007919 */ /* 0x000e220000002100 */
[----:B------:R-:W1:Y:S06]  /*0020*/  LDCU UR9, c[0x0][0x398] ;  /* 0x00007300ff0977ac */ /* 0x000e6c0008000800 */
[----:B------:R-:W2:Y:S01]  /*0030*/  LDC.64 R2, c[0x0][0x390] ;  /* 0x0000e400ff027b82 */ /* 0x000ea20000000a00 */
[----:B------:R-:W-:Y:S01]  /*0040*/  BSSY.RECONVERGENT B0, `(.L_x_0) ;  /* 0x000001e000007945 */ /* 0x000fe20003800200 */
[----:B------:R-:W3:Y:S01]  /*0050*/  S2R R5, SR_CTAID.X ;  /* 0x0000000000057919 */ /* 0x000ee20000002500 */
[----:B------:R-:W4:Y:S01]  /*0060*/  LDCU.64 UR6, c[0x0][0x358] ;  /* 0x00006b00ff0677ac */ /* 0x000f220008000a00 */
[----:B0-----:R-:W-:Y:S01]  /*0070*/  ISETP.NE.AND P1, PT, R0, RZ, PT ;  /* 0x000000ff0000720c */ /* 0x001fe20003f25270 */
[----:B---3--:R-:W-:-:S04]  /*0080*/  IMAD R5, R5, 0x20, R0 ;  /* 0x0000002005057824 */ /* 0x008fc800078e0200 */
[C---:B--2---:R-:W-:Y:S01]  /*0090*/  IMAD.WIDE R2, R5.reuse, 0x4, R2 ;  /* 0x0000000405027825 */ /* 0x044fe200078e0202 */
[----:B-1----:R-:W-:-:S07]  /*00a0*/  ISETP.GE.AND P0, PT, R5, UR9, PT ;  /* 0x0000000905007c0c */ /* 0x002fce000bf06270 */
[----:B------:R-:W0:Y:S01]  /*00b0*/  @!P1 S2R R7, SR_CgaCtaId ;  /* 0x0000000000079919 */ /* 0x000e220000008800 */
[----:B------:R-:W-:-:S04]  /*00c0*/  @!P1 MOV R0, 0x400 ;  /* 0x0000040000009802 */ /* 0x000fc80000000f00 */
[----:B0-----:R-:W-:-:S05]  /*00d0*/  @!P1 LEA R0, R7, R0, 0x18 ;  /* 0x0000000007009211 */ /* 0x001fca00078ec0ff */
[----:B------:R0:W-:Y:S01]  /*00e0*/  @!P1 STS [R0], RZ ;  /* 0x000000ff00009388 */ /* 0x0001e20000000800 */
[----:B------:R-:W-:Y:S06]  /*00f0*/  BAR.SYNC.DEFER_BLOCKING 0x0 ;  /* 0x0000000000007b1d */ /* 0x000fec0000010000 */
[----:B----4-:R-:W-:Y:S05]  /*0100*/  @P0 BRA `(.L_x_1) ;  /* 0x0000000000440947 */ /* 0x010fea0003800000 */
[----:B0-----:R-:W2:Y:S02]  /*0110*/  LDG.E R0, desc[UR6][R2.64] ;  /* 0x0000000602007981 */ /* 0x001ea4000c1e1900 */
[----:B--2---:R-:W-:-:S13]  /*0120*/  ISETP.GE.AND P0, PT, R0, 0x1, PT ;  /* 0x000000010000780c */ /* 0x004fda0003f06270 */
[----:B------:R-:W-:Y:S05]  /*0130*/  @!P0 BRA `(.L_x_1) ;  /* 0x0000000000388947 */ /* 0x000fea0003800000 */
[----:B------:R-:W0:Y:S01]  /*0140*/  S2R R4, SR_LANEID ;  /* 0x0000000000047919 */ /* 0x000e220000000000 */
[----:B------:R-:W1:Y:S01]  /*0150*/  S2UR UR5, SR_CgaCtaId ;  /* 0x00000000000579c3 */ /* 0x000e620000008800 */
[----:B------:R-:W-:Y:S01]  /*0160*/  VOTEU.ANY UR8, UPT, PT ;  /* 0x0000000000087886 */ /* 0x000fe200038e0100 */
[----:B------:R-:W-:Y:S01]  /*0170*/  UMOV UR4, 0x400 ;  /* 0x0000040000047882 */ /* 0x000fe20000000000 */
[----:B------:R-:W0:Y:S01]  /*0180*/  FLO.U32 R7, UR8 ;  /* 0x0000000800077d00 */ /* 0x000e2200080e0000 */
[----:B------:R-:W2:Y:S07]  /*0190*/  S2R R8, SR_LTMASK ;  /* 0x0000000000087919 */ /* 0x000eae0000003900 */
[----:B------:R-:W3:Y:S01]  /*01a0*/  POPC R6, UR8 ;  /* 0x0000000800067d09 */ /* 0x000ee20008000000 */
[----:B-1----:R-:W-:Y:S01]  /*01b0*/  ULEA UR4, UR5, UR4, 0x18 ;  /* 0x0000000405047291 */ /* 0x002fe2000f8ec0ff */
[----:B0-----:R-:W-:-:S02]  /*01c0*/  ISETP.EQ.U32.AND P0, PT, R7, R4, PT ;  /* 0x000000040700720c */ /* 0x001fc40003f02070 */
[----:B--2---:R-:W-:-:S04]  /*01d0*/  LOP3.LUT R8, R8, UR8, RZ, 0xc0, !PT ;  /* 0x0000000808087c12 */ /* 0x004fc8000f8ec0ff */
[----:B------:R-:W0:Y:S07]  /*01e0*/  POPC R9, R8 ;  /* 0x0000000800097309 */ /* 0x000e2e0000000000 */
[----:B---3--:R-:W1:Y:S04]  /*01f0*/  @P0 ATOMS.ADD R6, [UR4], R6 ;  /* 0x00000006ff06098c */ /* 0x008e680008000004 */
[----:B-1----:R-:W0:Y:S02]  /*0200*/  SHFL.IDX PT, R4, R6, R7, 0x1f ;  /* 0x00001f0706047589 */ /* 0x002e2400000e0000 */
[----:B0-----:R-:W-:-:S07]  /*0210*/  IMAD.IADD R4, R4, 0x1, R9 ;  /* 0x0000000104047824 */ /* 0x001fce00078e0209 */
.L_x_1:
[----:B------:R-:W-:Y:S05]  /*0220*/  BSYNC.RECONVERGENT B0 ;  /* 0x0000000000007941 */ /* 0x000fea0003800200 */
.L_x_0:
[----:B------:R-:W-:Y:S06]  /*0230*/  BAR.SYNC.DEFER_BLOCKING 0x0 ;  /* 0x0000000000007b1d */ /* 0x000fec0000010000 */
[----:B------:R-:W-:Y:S04]  /*0240*/  BSSY.RECONVERGENT B0, `(.L_x_2) ;  /* 0x0000009000007945 */ /* 0x000fe80003800200 */
[----:B------:R-:W-:Y:S05]  /*0250*/  @P1 BRA `(.L_x_3) ;  /* 0x00000000001c1947 */ /* 0x000fea0003800000 */
[----:B------:R-:W1:Y:S01]  /*0260*/  S2UR UR5, SR_CgaCtaId ;  /* 0x00000000000579c3 */ /* 0x000e620000008800 */
[----:B------:R-:W-:-:S07]  /*0270*/  UMOV UR4, 0x400 ;  /* 0x0000040000047882 */ /* 0x000fce0000000000 */
[----:B------:R-:W2:Y:S01]  /*0280*/  LDC.64 R6, c[0x0][0x388] ;  /* 0x0000e200ff067b82 */ /* 0x000ea20000000a00 */
[----:B-1----:R-:W-:-:S09]  /*0290*/  ULEA UR4, UR5, UR4, 0x18 ;  /* 0x0000000405047291 */ /* 0x002fd2000f8ec0ff */
[----:B------:R-:W2:Y:S04]  /*02a0*/  LDS R9, [UR4] ;  /* 0x00000004ff097984 */ /* 0x000ea80008000800 */
[----:B--2---:R-:W2:Y:S04]  /*02b0*/  ATOMG.E.ADD.STRONG.GPU PT, R6, desc[UR6][R6.64], R9 ;  /* 0x80000009060679a8 */ /* 0x004ea800081ef106 */
[----:B--2---:R1:W-:Y:S02]  /*02c0*/  STS [UR4], R6 ;  /* 0x00000006ff007988 */ /* 0x0043e40008000804 */
.L_x_3:
[----:B------:R-:W-:Y:S05]  /*02d0*/  BSYNC.RECONVERGENT B0 ;  /* 0x0000000000007941 */ /* 0x000fea0003800200 */
.L_x_2:
[----:B------:R-:W-:Y:S01]  /*02e0*/  BAR.SYNC.DEFER_BLOCKING 0x0 ;  /* 0x0000000000007b1d */ /* 0x000fe20000010000 */
[----:B------:R-:W-:Y:S01]  /*02f0*/  ISETP.GE.AND P0, PT, R0, 0x1, PT ;  /* 0x000000010000780c */ /* 0x000fe20003f06270 */
[C---:B------:R-:W-:Y:S01]  /*0300*/  VIADD R8, R5.reuse, 0x8 ;  /* 0x0000000805087836 */ /* 0x040fe20000000000 */
[----:B------:R-:W-:Y:S02]  /*0310*/  @!P1 MOV R10, 0x400 ;  /* 0x00000400000a9802 */ /* 0x000fe40000000f00 */
[----:B------:R-:W-:Y:S01]  /*0320*/  ISETP.GE.OR P0, PT, R5, UR9, !P0 ;  /* 0x0000000905007c0c */ /* 0x000fe2000c706670 */
[----:B------:R-:W-:Y:S01]  /*0330*/  BSSY.RECONVERGENT B0, `(.L_x_4) ;  /* 0x0000021000007945 */ /* 0x000fe20003800200 */
[----:B------:R-:W-:Y:S01]  /*0340*/  ISETP.GE.AND P2, PT, R8, UR9, PT ;  /* 0x0000000908007c0c */ /* 0x000fe2000bf46270 */
[----:B------:R-:W2:Y:S10]  /*0350*/  @!P1 S2R R11, SR_CgaCtaId ;  /* 0x00000000000b9919 */ /* 0x000eb40000008800 */
[----:B------:R-:W3:Y:S01]  /*0360*/  @!P0 S2R R7, SR_CgaCtaId ;  /* 0x0000000000078919 */ /* 0x000ee20000008800 */
[----:B-1----:R-:W-:-:S02]  /*0370*/  @!P0 MOV R6, 0x400 ;  /* 0x0000040000068802 */ /* 0x002fc40000000f00 */
[----:B--2---:R-:W-:Y:S02]  /*0380*/  @!P1 LEA R10, R11, R10, 0x18 ;  /* 0x0000000a0b0a9211 */ /* 0x004fe400078ec0ff */
[----:B---3--:R-:W-:Y:S02]  /*0390*/  @!P0 LEA R9, R7, R6, 0x18 ;  /* 0x0000000607098211 */ /* 0x008fe400078ec0ff */
[----:B------:R-:W1:Y:S04]  /*03a0*/  @!P0 LDC.64 R6, c[0x0][0x380] ;  /* 0x0000e000ff068b82 */ /* 0x000e680000000a00 */
[----:B------:R-:W2:Y:S02]  /*03b0*/  @!P0 LDS R9, [R9] ;  /* 0x0000000009098984 */ /* 0x000ea40000000800 */
[----:B--2---:R-:W-:-:S04]  /*03c0*/  @!P0 IMAD.IADD R4, R4, 0x1, R9 ;  /* 0x0000000104048824 */ /* 0x004fc800078e0209 */
[----:B-1----:R-:W-:-:S05]  /*03d0*/  @!P0 IMAD.WIDE R6, R4, 0x4, R6 ;  /* 0x0000000404068825 */ /* 0x002fca00078e0206 */
[----:B------:R1:W-:Y:S01]  /*03e0*/  @!P0 STG.E desc[UR6][R6.64], R0 ;  /* 0x0000000006008986 */ /* 0x0003e2000c101906 */
[----:B------:R-:W-:Y:S06]  /*03f0*/  BAR.SYNC.DEFER_BLOCKING 0x0 ;  /* 0x0000000000007b1d */ /* 0x000fec0000010000 */
[----:B------:R1:W-:Y:S02]  /*0400*/  @!P1 STS [R10], RZ ;  /* 0x000000ff0a009388 */ /* 0x0003e40000000800 */
[----:B------:R-:W-:Y:S06]  /*0410*/  BAR.SYNC.DEFER_BLOCKING 0x0 ;  /* 0x0000000000007b1d */ /* 0x000fec0000010000 */
[----:B------:R-:W-:Y:S05]  /*0420*/  @P2 BRA `(.L_x_5) ;  /* 0x0000000000442947 */ /* 0x000fea0003800000 */
[----:B01----:R-:W2:Y:S02]  /*0430*/  LDG.E R0, desc[UR6][R2.64+0x20] ;  /* 0x0000200602007981 */ /* 0x003ea4000c1e1900 */
        /* <DEDUP_REMOVED lines=11> */
[----:B--2---:R-:W-:-:S06]  /*04f0*/  LOP3.LUT R9, R9, UR8, RZ, 0xc0, !PT ;  /* 0x0000000809097c12 */ /* 0x004fcc000f8ec0ff */
[----:B------:R-:W0:Y:S05]  /*0500*/  POPC R9, R9 ;  /* 0x0000000900097309 */ /* 0x000e2a0000000000 */
[----:B---3--:R-:W1:Y:S04]  /*0510*/  @P0 ATOMS.ADD R6, [UR4], R6 ;  /* 0x00000006ff06098c */ /* 0x008e680008000004 */
[----:B-1----:R-:W0:Y:S02]  /*0520*/  SHFL.IDX PT, R4, R6, R7, 0x1f ;  /* 0x00001f0706047589 */ /* 0x002e2400000e0000 */
[----:B0-----:R-:W-:-:S07]  /*0530*/  IMAD.IADD R4, R4, 0x1, R9 ;  /* 0x0000000104047824 */ /* 0x001fce00078e0209 */
.L_x_5:
[----:B------:R-:W-:Y:S05]  /*0540*/  BSYNC.RECONVERGENT B0 ;  /* 0x0000000000007941 */ /* 0x000fea0003800200 */
.L_x_4:
[----:B------:R-:W-:Y:S06]  /*0550*/  BAR.SYNC.DEFER_BLOCKING 0x0 ;  /* 0x0000000000007b1d */ /* 0x000fec0000010000 */
[----:B------:R-:W-:Y:S04]  /*0560*/  BSSY.RECONVERGENT B0, `(.L_x_6) ;  /* 0x0000009000007945 */ /* 0x000fe80003800200 */
[----:B------:R-:W-:Y:S05]  /*0570*/  @P1 BRA `(.L_x_7) ;  /* 0x00000000001c1947 */ /* 0x000fea0003800000 */
[----:B------:R-:W2:Y:S01]  /*0580*/  S2UR UR5, SR_CgaCtaId ;  /* 0x00000000000579c3 */ /* 0x000ea20000008800 */
[----:B------:R-:W-:-:S07]  /*0590*/  UMOV UR4, 0x400 ;  /* 0x0000040000047882 */ /* 0x000fce0000000000 */
[----:B-1----:R-:W1:Y:S01]  /*05a0*/  LDC.64 R6, c[0x0][0x388] ;  /* 0x0000e200ff067b82 */ /* 0x002e620000000a00 */
[----:B--2---:R-:W-:-:S09]  /*05b0*/  ULEA UR4, UR5, UR4, 0x18 ;  /* 0x0000000405047291 */ /* 0x004fd2000f8ec0ff */
[----:B------:R-:W1:Y:S04]  /*05c0*/  LDS R9, [UR4] ;  /* 0x00000004ff097984 */ /* 0x000e680008000800 */
[----:B-1----:R-:W2:Y:S04]  /*05d0*/  ATOMG.E.ADD.STRONG.GPU PT, R6, desc[UR6][R6.64], R9 ;  /* 0x80000009060679a8 */ /* 0x002ea800081ef106 */
[----:B--2---:R2:W-:Y:S02]  /*05e0*/  STS [UR4], R6 ;  /* 0x00000006ff007988 */ /* 0x0045e40008000804 */
.L_x_7:
[----:B------:R-:W-:Y:S05]  /*05f0*/  BSYNC.RECONVERGENT B0 ;  /* 0x0000000000007941 */ /* 0x000fea0003800200 */
.L_x_6:
[----:B------:R-:W-:Y:S01]  /*0600*/  BAR.SYNC.DEFER_BLOCKING 0x0 ;  /* 0x0000000000007b1d */ /* 0x000fe20000010000 */
[----:B------:R-:W-:Y:S02]  /*0610*/  ISETP.GE.AND P0, PT, R0, 0x1, PT ;  /* 0x000000010000780c */ /* 0x000fe40003f06270 */
[----:B-1----:R-:W-:Y:S02]  /*0620*/  @!P1 MOV R10, 0x400 ;  /* 0x00000400000a9802 */ /* 0x002fe40000000f00 */
[----:B------:R-:W-:Y:S01]  /*0630*/  ISETP.GE.OR P0, PT, R8, UR9, !P0 ;  /* 0x0000000908007c0c */ /* 0x000fe2000c706670 */
[----:B------:R-:W-:Y:S01]  /*0640*/  VIADD R8, R5, 0x10 ;  /* 0x0000001005087836 */ /* 0x000fe20000000000 */
[----:B------:R-:W-:Y:S01]  /*0650*/  BSSY.RECONVERGENT B0, `(.L_x_8) ;  /* 0x0000021000007945 */ /* 0x000fe20003800200 */
[----:B------:R-:W1:Y:S03]  /*0660*/  @!P1 S2R R11, SR_CgaCtaId ;  /* 0x00000000000b9919 */ /* 0x000e660000008800 */
[----:B------:R-:W-:-:S07]  /*0670*/  ISETP.GE.AND P2, PT, R8, UR9, PT ;  /* 0x0000000908007c0c */ /* 0x000fce000bf46270 */
[----:B------:R-:W3:Y:S01]  /*0680*/  @!P0 S2R R7, SR_CgaCtaId ;  /* 0x0000000000078919 */ /* 0x000ee20000008800 */
[----:B--2---:R-:W-:Y:S02]  /*0690*/  @!P0 MOV R6, 0x400 ;  /* 0x0000040000068802 */ /* 0x004fe40000000f00 */
[----:B-1----:R-:W-:Y:S02]  /*06a0*/  @!P1 LEA R10, R11, R10, 0x18 ;  /* 0x0000000a0b0a9211 */ /* 0x002fe400078ec0ff */
        /* <DEDUP_REMOVED lines=27> */
.L_x_9:
[----:B------:R-:W-:Y:S05]  /*0860*/  BSYNC.RECONVERGENT B0 ;  /* 0x0000000000007941 */ /* 0x000fea0003800200 */
.L_x_8:
        /* <DEDUP_REMOVED lines=10> */
.L_x_11:
[----:B------:R-:W-:Y:S05]  /*0910*/  BSYNC.RECONVERGENT B0 ;  /* 0x0000000000007941 */ /* 0x000fea0003800200 */
.L_x_10:
[----:B------:R-:W-:Y:S01]  /*0920*/  BAR.SYNC.DEFER_BLOCKING 0x0 ;  /* 0x0000000000007b1d */ /* 0x000fe20000010000 */
[----:B------:R-:W-:Y:S01]  /*0930*/  ISETP.GE.AND P0, PT, R0, 0x1, PT ;  /* 0x000000010000780c */ /* 0x000fe20003f06270 */
[----:B------:R-:W-:-:S03]  /*0940*/  VIADD R5, R5, 0x18 ;  /* 0x0000001805057836 */ /* 0x000fc60000000000 */
[----:B------:R-:W-:Y:S01]  /*0950*/  ISETP.GE.OR P0, PT, R8, UR9, !P0 ;  /* 0x0000000908007c0c */ /* 0x000fe2000c706670 */
[----:B------:R-:W-:Y:S01]  /*0960*/  BSSY.RECONVERGENT B0, `(.L_x_12) ;  /* 0x0000022000007945 */ /* 0x000fe20003800200 */
[----:B------:R-:W-:Y:S01]  /*0970*/  ISETP.GE.AND P2, PT, R5, UR9, PT ;  /* 0x0000000905007c0c */ /* 0x000fe2000bf46270 */
[----:B------:R-:W3:Y:S01]  /*0980*/  @!P1 S2R R11, SR_CgaCtaId ;  /* 0x00000000000b9919 */ /* 0x000ee20000008800 */
[----:B------:R-:W-:-:S09]  /*0990*/  @!P1 MOV R8, 0x400 ;  /* 0x0000040000089802 */ /* 0x000fd20000000f00 */
[----:B-1----:R-:W1:Y:S01]  /*09a0*/  @!P0 S2R R7, SR_CgaCtaId ;  /* 0x0000000000078919 */ /* 0x002e620000008800 */
[----:B--2---:R-:W-:Y:S02]  /*09b0*/  @!P0 MOV R6, 0x400 ;  /* 0x0000040000068802 */ /* 0x004fe40000000f00 */
[----:B---3--:R-:W-:Y:S02]  /*09c0*/  @!P1 LEA R8, R11, R8, 0x18 ;  /* 0x000000080b089211 */ /* 0x008fe400078ec0ff */
[----:B-1----:R-:W-:Y:S02]  /*09d0*/  @!P0 LEA R9, R7, R6, 0x18 ;  /* 0x0000000607098211 */ /* 0x002fe400078ec0ff */
        /* <DEDUP_REMOVED lines=26> */
.L_x_13:
[----:B------:R-:W-:Y:S05]  /*0b80*/  BSYNC.RECONVERGENT B0 ;  /* 0x0000000000007941 */ /* 0x000fea0003800200 */
.L_x_12:
[----:B------:R-:W-:Y:S06]  /*0b90*/  BAR.SYNC.DEFER_BLOCKING 0x0 ;  /* 0x0000000000007b1d */ /* 0x000fec0000010000 */
[----:B------:R-:W-:Y:S04]  /*0ba0*/  BSSY.RECONVERGENT B0, `(.L_x_14) ;  /* 0x0000009000007945 */ /* 0x000fe80003800200 */
[----:B------:R-:W-:Y:S05]  /*0bb0*/  @P1 BRA `(.L_x_15) ;  /* 0x00000000001c1947 */ /* 0x000fea0003800000 */
[----:B------:R-:W2:Y:S01]  /*0bc0*/  S2UR UR5, SR_CgaCtaId ;  /* 0x00000000000579c3 */ /* 0x000ea20000008800 */
[----:B------:R-:W-:-:S07]  /*0bd0*/  UMOV UR4, 0x400 ;  /* 0x0000040000047882 */ /* 0x000fce0000000000 */
[----:B------:R-:W3:Y:S01]  /*0be0*/  LDC.64 R2, c[0x0][0x388] ;  /* 0x0000e200ff027b82 */ /* 0x000ee20000000a00 */
[----:B--2---:R-:W-:-:S09]  /*0bf0*/  ULEA UR4, UR5, UR4, 0x18 ;  /* 0x0000000405047291 */ /* 0x004fd2000f8ec0ff */
[----:B-1----:R-:W3:Y:S04]  /*0c00*/  LDS R7, [UR4] ;  /* 0x00000004ff077984 */ /* 0x002ee80008000800 */
[----:B---3--:R-:W2:Y:S04]  /*0c10*/  ATOMG.E.ADD.STRONG.GPU PT, R2, desc[UR6][R2.64], R7 ;  /* 0x80000007020279a8 */ /* 0x008ea800081ef106 */
[----:B--2---:R2:W-:Y:S02]  /*0c20*/  STS [UR4], R2 ;  /* 0x00000002ff007988 */ /* 0x0045e40008000804 */
.L_x_15:
[----:B------:R-:W-:Y:S05]  /*0c30*/  BSYNC.RECONVERGENT B0 ;  /* 0x0000000000007941 */ /* 0x000fea0003800200 */
.L_x_14:
[----:B------:R-:W-:Y:S01]  /*0c40*/  BAR.SYNC.DEFER_BLOCKING 0x0 ;  /* 0x0000000000007b1d */ /* 0x000fe20000010000 */
[----:B------:R-:W-:-:S04]  /*0c50*/  ISETP.GE.AND P0, PT, R0, 0x1, PT ;  /* 0x000000010000780c */ /* 0x000fc80003f06270 */
[----:B------:R-:W-:-:S13]  /*0c60*/  ISETP.GE.OR P0, PT, R5, UR9, !P0 ;  /* 0x0000000905007c0c */ /* 0x000fda000c706670 */
[----:B------:R-:W1:Y:S01]  /*0c70*/  @!P0 S2R R3, SR_CgaCtaId ;  /* 0x0000000000038919 */ /* 0x000e620000008800 */
[----:B--2---:R-:W-:-:S04]  /*0c80*/  @!P0 MOV R2, 0x400 ;  /* 0x0000040000028802 */ /* 0x004fc80000000f00 */
[----:B-1----:R-:W-:Y:S02]  /*0c90*/  @!P0 LEA R6, R3, R2, 0x18 ;  /* 0x0000000203068211 */ /* 0x002fe400078ec0ff */
[----:B------:R-:W1:Y:S03]  /*0ca0*/  @!P0 LDC.64 R2, c[0x0][0x380] ;  /* 0x0000e000ff028b82 */ /* 0x000e660000000a00 */
[----:B------:R-:W2:Y:S02]  /*0cb0*/  @!P0 LDS R5, [R6] ;  /* 0x0000000006058984 */ /* 0x000ea40000000800 */
[----:B--2---:R-:W-:-:S04]  /*0cc0*/  @!P0 IMAD.IADD R5, R5, 0x1, R4 ;  /* 0x0000000105058824 */ /* 0x004fc800078e0204 */
[----:B-1----:R-:W-:-:S05]  /*0cd0*/  @!P0 IMAD.WIDE R2, R5, 0x4, R2 ;  /* 0x0000000405028825 */ /* 0x002fca00078e0202 */
[----:B------:R-:W-:Y:S01]  /*0ce0*/  @!P0 STG.E desc[UR6][R2.64], R0 ;  /* 0x0000000002008986 */ /* 0x000fe2000c101906 */
[----:B------:R-:W-:Y:S06]  /*0cf0*/  BAR.SYNC.DEFER_BLOCKING 0x0 ;  /* 0x0000000000007b1d */ /* 0x000fec0000010000 */
[----:B------:R-:W-:Y:S05]  /*0d00*/  EXIT ;  /* 0x000000000000794d */ /* 0x000fea0003800000 */
.L_x_16:
[----:B------:R-:W-:-:S00]  /*0d10*/  BRA `(.L_x_16) ;  /* 0xfffffffc00fc7947 */ /* 0x000fc0000383ffff */
[----:B------:R-:W-:-:S00]  /*0d20*/  NOP ;  /* 0x0000000000007918 */ /* 0x000fc00000000000 */
        /* <DEDUP_REMOVED lines=13> */
.L_x_17:


//--------------------- .nv.shared._Z15filter_shared_kPiS_PKii --------------------------
	.section	.nv.shared._Z15filter_shared_kPiS_PKii,"aw",@nobits
	.sectionflags	@""
	.align	4
.nv.shared._Z15filter_shared_kPiS_PKii:
	.zero		1028


//--------------------- .nv.shared.reserved.0     --------------------------
	.section	.nv.shared.reserved.0,"aw",@nobits
	.weak		__nv_reservedSMEM_offset_0_alias
	.size		__nv_reservedSMEM_offset_0_alias, 0, 64
	.other		__nv_reservedSMEM_offset_0_alias,@"STO_CUDA_RESERVED_SHARED STV_DEFAULT"
__nv_reservedSMEM_offset_0_alias:
	.zero		0
	.zero		64


//--------------------- .nv.constant0._Z15filter_shared_kPiS_PKii --------------------------
	.section	.nv.constant0._Z15filter_shared_kPiS_PKii,"a",@progbits
	.sectionflags	@""
	.align	4
.nv.constant0._Z15filter_shared_kPiS_PKii:
	.zero		924


//--------------------- SYMBOLS --------------------------

	.type		.nv.reservedSmem.offset0,@object
	.size		.nv.reservedSmem.offset0,0x4
	.type		.nv.reservedSmem.cap,@object
	.size		.nv.reservedSmem.cap,0x4
